	.headerflags	@"EF_CUDA_TEXMODE_UNIFIED EF_CUDA_64BIT_ADDRESS EF_CUDA_ACCELERATORS EF_CUDA_SM90 EF_CUDA_VIRTUAL_SM(EF_CUDA_SM90)"
	.elftype	@"ET_EXEC"


//--------------------- .nv.info                  --------------------------
	.section	.nv.info,"",@"SHT_CUDA_INFO"
	.align	4


	//----- nvinfo : EIATTR_REGCOUNT
	.align		4
        /*0000*/ 	.byte	0x04, 0x2f
        /*0002*/ 	.short	(.L_2 - .L_1)
	.align		4
.L_1:
        /*0004*/ 	.word	index@(triton_per_fused__native_batch_norm_legit_add_mul_0)
        /*0008*/ 	.word	0x00000019


	//----- nvinfo : EIATTR_MIN_STACK_SIZE
	.align		4
.L_2:
        /*000c*/ 	.byte	0x04, 0x12
        /*000e*/ 	.short	(.L_4 - .L_3)
	.align		4
.L_3:
        /*0010*/ 	.word	index@(triton_per_fused__native_batch_norm_legit_add_mul_0)
        /*0014*/ 	.word	0x00000000


	//----- nvinfo : EIATTR_FRAME_SIZE
	.align		4
.L_4:
        /*0018*/ 	.byte	0x04, 0x11
        /*001a*/ 	.short	(.L_6 - .L_5)
	.align		4
.L_5:
        /*001c*/ 	.word	index@(triton_per_fused__native_batch_norm_legit_add_mul_0)
        /*0020*/ 	.word	0x00000000


	//----- nvinfo : EIATTR_MIN_STACK_SIZE
	.align		4
.L_6:
        /*0024*/ 	.byte	0x04, 0x12
        /*0026*/ 	.short	(.L_8 - .L_7)
	.align		4
.L_7:
        /*0028*/ 	.word	index@(triton_per_fused__native_batch_norm_legit_add_mul_0)
        /*002c*/ 	.word	0x00000000
.L_8:


//--------------------- .nv.info.triton_per_fused__native_batch_norm_legit_add_mul_0 --------------------------
	.section	.nv.info.triton_per_fused__native_batch_norm_legit_add_mul_0,"",@"SHT_CUDA_INFO"
	.sectionflags	@""
	.align	4


	//----- nvinfo : EIATTR_CUDA_API_VERSION
	.align		4
        /*0000*/ 	.byte	0x04, 0x37
        /*0002*/ 	.short	(.L_10 - .L_9)
.L_9:
        /*0004*/ 	.word	0x0000007c


	//----- nvinfo : EIATTR_KPARAM_INFO
	.align		4
.L_10:
        /*0008*/ 	.byte	0x04, 0x17
        /*000a*/ 	.short	(.L_12 - .L_11)
.L_11:
        /*000c*/ 	.word	0x00000000
        /*0010*/ 	.short	0x0007
        /*0012*/ 	.short	0x0034
        /*0014*/ 	.byte	0x00, 0xf0, 0x11, 0x00


	//----- nvinfo : EIATTR_KPARAM_INFO
	.align		4
.L_12:
        /*0018*/ 	.byte	0x04, 0x17
        /*001a*/ 	.short	(.L_14 - .L_13)
.L_13:
        /*001c*/ 	.word	0x00000000
        /*0020*/ 	.short	0x0006
        /*0022*/ 	.short	0x0030
        /*0024*/ 	.byte	0x00, 0xf0, 0x11, 0x00


	//----- nvinfo : EIATTR_KPARAM_INFO
	.align		4
.L_14:
        /*0028*/ 	.byte	0x04, 0x17
        /*002a*/ 	.short	(.L_16 - .L_15)
.L_15:
        /*002c*/ 	.word	0x00000000
        /*0030*/ 	.short	0x0005
        /*0032*/ 	.short	0x0028
        /*0034*/ 	.byte	0x00, 0xf4, 0x21, 0x00


	//----- nvinfo : EIATTR_KPARAM_INFO
	.align		4
.L_16:
        /*0038*/ 	.byte	0x04, 0x17
        /*003a*/ 	.short	(.L_18 - .L_17)
.L_17:
        /*003c*/ 	.word	0x00000000
        /*0040*/ 	.short	0x0004
        /*0042*/ 	.short	0x0020
        /*0044*/ 	.byte	0x00, 0xf4, 0x21, 0x00


	//----- nvinfo : EIATTR_KPARAM_INFO
	.align		4
.L_18:
        /*0048*/ 	.byte	0x04, 0x17
        /*004a*/ 	.short	(.L_20 - .L_19)
.L_19:
        /*004c*/ 	.word	0x00000000
        /*0050*/ 	.short	0x0003
        /*0052*/ 	.short	0x0018
        /*0054*/ 	.byte	0x00, 0xf4, 0x21, 0x00


	//----- nvinfo : EIATTR_KPARAM_INFO
	.align		4
.L_20:
        /*0058*/ 	.byte	0x04, 0x17
        /*005a*/ 	.short	(.L_22 - .L_21)
.L_21:
        /*005c*/ 	.word	0x00000000
        /*0060*/ 	.short	0x0002
        /*0062*/ 	.short	0x0010
        /*0064*/ 	.byte	0x00, 0xf4, 0x21, 0x00


	//----- nvinfo : EIATTR_KPARAM_INFO
	.align		4
.L_22:
        /*0068*/ 	.byte	0x04, 0x17
        /*006a*/ 	.short	(.L_24 - .L_23)
.L_23:
        /*006c*/ 	.word	0x00000000
        /*0070*/ 	.short	0x0001
        /*0072*/ 	.short	0x0008
        /*0074*/ 	.byte	0x00, 0xf4, 0x21, 0x00


	//----- nvinfo : EIATTR_KPARAM_INFO
	.align		4
.L_24:
        /*0078*/ 	.byte	0x04, 0x17
        /*007a*/ 	.short	(.L_26 - .L_25)
.L_25:
        /*007c*/ 	.word	0x00000000
        /*0080*/ 	.short	0x0000
        /*0082*/ 	.short	0x0000
        /*0084*/ 	.byte	0x00, 0xf4, 0x21, 0x00


	//----- nvinfo : EIATTR_SPARSE_MMA_MASK
	.align		4
.L_26:
        /*0088*/ 	.byte	0x03, 0x50
        /*008a*/ 	.short	0x0000


	//----- nvinfo : EIATTR_MAXREG_COUNT
	.align		4
        /*008c*/ 	.byte	0x03, 0x1b
        /*008e*/ 	.short	0x00ff


	//----- nvinfo : EIATTR_COOP_GROUP_MASK_REGIDS
	.align		4
        /*0090*/ 	.byte	0x04, 0x29
        /*0092*/ 	.short	(.L_28 - .L_27)


	//   ....[0]....
.L_27:
        /*0094*/ 	.word	0xffffffff


	//   ....[1]....
        /*0098*/ 	.word	0xffffffff


	//   ....[2]....
        /*009c*/ 	.word	0xffffffff


	//   ....[3]....
        /*00a0*/ 	.word	0xffffffff


	//   ....[4]....
        /*00a4*/ 	.word	0xffffffff


	//   ....[5]....
        /*00a8*/ 	.word	0xffffffff


	//   ....[6]....
        /*00ac*/ 	.word	0xffffffff


	//   ....[7]....
        /*00b0*/ 	.word	0xffffffff


	//   ....[8]....
        /*00b4*/ 	.word	0xffffffff


	//   ....[9]....
        /*00b8*/ 	.word	0xffffffff


	//   ....[10]....
        /*00bc*/ 	.word	0xffffffff


	//   ....[11]....
        /*00c0*/ 	.word	0xffffffff


	//   ....[12]....
        /*00c4*/ 	.word	0xffffffff


	//   ....[13]....
        /*00c8*/ 	.word	0xffffffff


	//   ....[14]....
        /*00cc*/ 	.word	0xffffffff


	//   ....[15]....
        /*00d0*/ 	.word	0xffffffff


	//----- nvinfo : EIATTR_COOP_GROUP_INSTR_OFFSETS
	.align		4
.L_28:
        /*00d4*/ 	.byte	0x04, 0x28
        /*00d6*/ 	.short	(.L_30 - .L_29)


	//   ....[0]....
.L_29:
        /*00d8*/ 	.word	0x000002b0


	//   ....[1]....
        /*00dc*/ 	.word	0x000002c0


	//   ....[2]....
        /*00e0*/ 	.word	0x000002f0


	//   ....[3]....
        /*00e4*/ 	.word	0x00000300


	//   ....[4]....
        /*00e8*/ 	.word	0x00000360


	//   ....[5]....
        /*00ec*/ 	.word	0x00000370


	//   ....[6]....
        /*00f0*/ 	.word	0x000003a0


	//   ....[7]....
        /*00f4*/ 	.word	0x000003b0


	//   ....[8]....
        /*00f8*/ 	.word	0x00000440


	//   ....[9]....
        /*00fc*/ 	.word	0x00000470


	//   ....[10]....
        /*0100*/ 	.word	0x000004a0


	//   ....[11]....
        /*0104*/ 	.word	0x000004c0


	//   ....[12]....
        /*0108*/ 	.word	0x000004e0


	//   ....[13]....
        /*010c*/ 	.word	0x00000510


	//   ....[14]....
        /*0110*/ 	.word	0x00000540


	//   ....[15]....
        /*0114*/ 	.word	0x00000570


	//----- nvinfo : EIATTR_EXIT_INSTR_OFFSETS
	.align		4
.L_30:
        /*0118*/ 	.byte	0x04, 0x1c
        /*011a*/ 	.short	(.L_32 - .L_31)


	//   ....[0]....
.L_31:
        /*011c*/ 	.word	0x00000650


	//   ....[1]....
        /*0120*/ 	.word	0x00000670


	//----- nvinfo : EIATTR_REQNTID
	.align		4
.L_32:
        /*0124*/ 	.byte	0x04, 0x10
        /*0126*/ 	.short	(.L_34 - .L_33)
.L_33:
        /*0128*/ 	.word	0x00000040
        /*012c*/ 	.word	0x00000001
        /*0130*/ 	.word	0x00000001


	//----- nvinfo : EIATTR_CBANK_PARAM_SIZE
	.align		4
.L_34:
        /*0134*/ 	.byte	0x03, 0x19
        /*0136*/ 	.short	0x0038


	//----- nvinfo : EIATTR_PARAM_CBANK
	.align		4
        /*0138*/ 	.byte	0x04, 0x0a
        /*013a*/ 	.short	(.L_36 - .L_35)
	.align		4
.L_35:
        /*013c*/ 	.word	index@(.nv.constant0.triton_per_fused__native_batch_norm_legit_add_mul_0)
        /*0140*/ 	.short	0x0210
        /*0142*/ 	.short	0x0038


	//----- nvinfo : EIATTR_SW_WAR
	.align		4
.L_36:
        /*0144*/ 	.byte	0x04, 0x36
        /*0146*/ 	.short	(.L_38 - .L_37)
.L_37:
        /*0148*/ 	.word	0x00000008
.L_38:


//--------------------- .nv.callgraph             --------------------------
	.section	.nv.callgraph,"",@"SHT_CUDA_CALLGRAPH"
	.align	4
	.sectionentsize	8
	.align		4
        /*0000*/ 	.word	0x00000000
	.align		4
        /*0004*/ 	.word	0xffffffff
	.align		4
        /*0008*/ 	.word	0x00000000
	.align		4
        /*000c*/ 	.word	0xfffffffe
	.align		4
        /*0010*/ 	.word	0x00000000
	.align		4
        /*0014*/ 	.word	0xfffffffd
	.align		4
        /*0018*/ 	.word	0x00000000
	.align		4
        /*001c*/ 	.word	0xfffffffc


//--------------------- .nv.constant4             --------------------------
	.section	.nv.constant4,"a",@progbits
	.align	8
	.align		8
.nv.constant4:
        /*0000*/ 	.dword	_$_str


//--------------------- .text.triton_per_fused__native_batch_norm_legit_add_mul_0 --------------------------
	.section	.text.triton_per_fused__native_batch_norm_legit_add_mul_0,"ax",@progbits
	.sectionflags	@"SHF_BARRIERS=1"
	.align	128
        .global         triton_per_fused__native_batch_norm_legit_add_mul_0
        .type           triton_per_fused__native_batch_norm_legit_add_mul_0,@function
        .size           triton_per_fused__native_batch_norm_legit_add_mul_0,(.L_x_1 - triton_per_fused__native_batch_norm_legit_add_mul_0)
        .other          triton_per_fused__native_batch_norm_legit_add_mul_0,@"STO_CUDA_ENTRY STV_DEFAULT"
triton_per_fused__native_batch_norm_legit_add_mul_0:
.text.triton_per_fused__native_batch_norm_legit_add_mul_0:
[----:B------:R-:W0:Y:S02]  /*0000*/  LDC R1, c[0x0][0x28] ;  /* 0x00000a00ff017b82 */ /* 0x000e240000000800 */
[----:B------:R-:W1:Y:S01]  /*0010*/  S2R R15, SR_TID.X ;  /* 0x00000000000f7919 */ /* 0x000e620000002100 */
[----:B------:R-:W2:Y:S01]  /*0020*/  LDC.64 R4, c[0x0][0x218] ;  /* 0x00008600ff047b82 */ /* 0x000ea20000000a00 */
[----:B------:R-:W-:Y:S01]  /*0030*/  MOV R10, RZ ;  /* 0x000000ff000a7202 */ /* 0x000fe20000000f00 */
[----:B------:R-:W-:Y:S01]  /*0040*/  ULDC.64 UR4, c[0x0][0x208] ;  /* 0x0000820000047ab9 */ /* 0x000fe20000000a00 */
[----:B------:R-:W3:Y:S05]  /*0050*/  S2R R2, SR_CTAID.X ;  /* 0x0000000000027919 */ /* 0x000eea0000002500 */
[----:B------:R-:W4:Y:S08]  /*0060*/  LDC.64 R6, c[0x0][0x220] ;  /* 0x00008800ff067b82 */ /* 0x000f300000000a00 */
[----:B------:R-:W5:Y:S01]  /*0070*/  LDC.64 R8, c[0x0][0x228] ;  /* 0x00008a00ff087b82 */ /* 0x000f620000000a00 */
[----:B-1----:R-:W-:-:S02]  /*0080*/  LOP3.LUT R3, R15, 0xf, RZ, 0xc0, !PT ;  /* 0x0000000f0f037812 */ /* 0x002fc400078ec0ff */
[C---:B---3--:R-:W-:Y:S02]  /*0090*/  ISETP.GE.AND P0, PT, R2.reuse, 0x10, PT ;  /* 0x000000100200780c */ /* 0x048fe40003f06270 */
[----:B------:R-:W-:Y:S01]  /*00a0*/  LEA R0, R2, R3, 0x4 ;  /* 0x0000000302007211 */ /* 0x000fe200078e20ff */
[----:B------:R-:W-:-:S04]  /*00b0*/  HFMA2.MMA R3, -RZ, RZ, 0, 0 ;  /* 0x00000000ff037435 */ /* 0x000fc800000001ff */
[----:B--2---:R-:W-:-:S06]  /*00c0*/  IMAD.WIDE R4, R0, 0x4, R4 ;  /* 0x0000000400047825 */ /* 0x004fcc00078e0204 */
[----:B------:R-:W2:Y:S04]  /*00d0*/  @!P0 LDG.E R3, desc[UR4][R4.64] ;  /* 0x0000000404038981 */ /* 0x000ea8000c1e1900 */
[----:B------:R4:W3:Y:S01]  /*00e0*/  @!P0 LDG.E R10, desc[UR4][R4.64] ;  /* 0x00000004040a8981 */ /* 0x0008e2000c1e1900 */
[----:B------:R-:W-:Y:S02]  /*00f0*/  SHF.R.S32.HI R11, RZ, 0x1f, R2 ;  /* 0x0000001fff0b7819 */ /* 0x000fe40000011402 */
[----:B------:R-:W-:Y:S02]  /*0100*/  MOV R14, RZ ;  /* 0x000000ff000e7202 */ /* 0x000fe40000000f00 */
[----:B------:R-:W-:-:S04]  /*0110*/  LEA.HI R11, R11, R2, RZ, 0x2 ;  /* 0x000000020b0b7211 */ /* 0x000fc800078f10ff */
[C---:B------:R-:W-:Y:S02]  /*0120*/  LOP3.LUT R13, R11.reuse, 0xfffffffc, RZ, 0xc0, !PT ;  /* 0xfffffffc0b0d7812 */ /* 0x040fe400078ec0ff */
[----:B------:R-:W-:Y:S02]  /*0130*/  SHF.L.U32 R11, R11, 0x1, RZ ;  /* 0x000000010b0b7819 */ /* 0x000fe400000006ff */
[----:B------:R-:W-:Y:S02]  /*0140*/  IADD3 R13, -R13, R2, RZ ;  /* 0x000000020d0d7210 */ /* 0x000fe40007ffe1ff */
[----:B------:R-:W-:Y:S02]  /*0150*/  LOP3.LUT R12, R11, 0xfffffff8, RZ, 0xc0, !PT ;  /* 0xfffffff80b0c7812 */ /* 0x000fe400078ec0ff */
[----:B------:R-:W-:Y:S02]  /*0160*/  IADD3 R17, R13, 0x4, RZ ;  /* 0x000000040d117810 */ /* 0x000fe40007ffe0ff */
[----:B------:R-:W-:-:S02]  /*0170*/  IADD3 R11, R13, R12, RZ ;  /* 0x0000000c0d0b7210 */ /* 0x000fc40007ffe0ff */
[----:B------:R-:W-:Y:S01]  /*0180*/  IADD3 R19, R12, R17, RZ ;  /* 0x000000110c137210 */ /* 0x000fe20007ffe0ff */
[----:B-----5:R-:W-:-:S04]  /*0190*/  IMAD.WIDE R12, R13, 0x4, R8 ;  /* 0x000000040d0c7825 */ /* 0x020fc800078e0208 */
[----:B----4-:R-:W-:Y:S01]  /*01a0*/  IMAD.WIDE R4, R11, 0x4, R6 ;  /* 0x000000040b047825 */ /* 0x010fe200078e0206 */
[----:B------:R-:W-:-:S03]  /*01b0*/  HFMA2.MMA R11, -RZ, RZ, 0, 0 ;  /* 0x00000000ff0b7435 */ /* 0x000fc600000001ff */
[----:B------:R-:W-:Y:S01]  /*01c0*/  IMAD.WIDE.U32 R16, R17, 0x4, R8 ;  /* 0x0000000411107825 */ /* 0x000fe200078e0008 */
[----:B------:R-:W-:-:S03]  /*01d0*/  CS2R R8, SRZ ;  /* 0x0000000000087805 */ /* 0x000fc6000001ff00 */
[----:B------:R-:W-:-:S03]  /*01e0*/  IMAD.WIDE R6, R19, 0x4, R6 ;  /* 0x0000000413067825 */ /* 0x000fc600078e0206 */
[----:B------:R1:W4:Y:S04]  /*01f0*/  @!P0 LDG.E.EL R11, desc[UR4][R4.64] ;  /* 0x00000004040b8981 */ /* 0x000328000c2e1900 */
[----:B------:R-:W4:Y:S04]  /*0200*/  @!P0 LDG.E.EL R8, desc[UR4][R12.64] ;  /* 0x000000040c088981 */ /* 0x000f28000c2e1900 */
[----:B------:R-:W5:Y:S04]  /*0210*/  @!P0 LDG.E.EL R14, desc[UR4][R6.64] ;  /* 0x00000004060e8981 */ /* 0x000f68000c2e1900 */
[----:B------:R-:W5:Y:S01]  /*0220*/  @!P0 LDG.E.EL R9, desc[UR4][R16.64] ;  /* 0x0000000410098981 */ /* 0x000f62000c2e1900 */
[----:B------:R-:W-:Y:S01]  /*0230*/  HFMA2.MMA R21, -RZ, RZ, 1.375, 0 ;  /* 0x3d800000ff157435 */ /* 0x000fe200000001ff */
[----:B------:R-:W-:Y:S01]  /*0240*/  BAR.SYNC.DEFER_BLOCKING 0x0 ;  /* 0x0000000000007b1d */ /* 0x000fe20000010000 */
[----:B------:R-:W-:-:S04]  /*0250*/  LOP3.LUT P1, RZ, R15, 0x30, RZ, 0xc0, !PT ;  /* 0x000000300fff7812 */ /* 0x000fc8000782c0ff */
[----:B------:R-:W-:Y:S02]  /*0260*/  ISETP.LT.AND P1, PT, R2, 0x10, !P1 ;  /* 0x000000100200780c */ /* 0x000fe40004f21270 */
[----:B--2---:R-:W-:Y:S02]  /*0270*/  SEL R22, R3, RZ, !P0 ;  /* 0x000000ff03167207 */ /* 0x004fe40004000000 */
[----:B---3--:R-:W-:Y:S02]  /*0280*/  SEL R10, R10, RZ, !P0 ;  /* 0x000000ff0a0a7207 */ /* 0x008fe40004000000 */
[----:B------:R-:W-:Y:S02]  /*0290*/  FSEL R3, R22, RZ, !P0 ;  /* 0x000000ff16037208 */ /* 0x000fe40004000000 */
[----:B------:R-:W-:-:S03]  /*02a0*/  FSEL R18, R10, RZ, !P0 ;  /* 0x000000ff0a127208 */ /* 0x000fc60004000000 */
[----:B------:R-:W2:Y:S04]  /*02b0*/  SHFL.BFLY PT, R20, R3, 0x8, 0x1f ;  /* 0x0d001f0003147f89 */ /* 0x000ea800000e0000 */
[----:B------:R-:W3:Y:S01]  /*02c0*/  SHFL.BFLY PT, R19, R18, 0x8, 0x1f ;  /* 0x0d001f0012137f89 */ /* 0x000ee200000e0000 */
[----:B--2---:R-:W-:Y:S01]  /*02d0*/  FADD R20, R3, R20 ;  /* 0x0000001403147221 */ /* 0x004fe20000000000 */
[----:B---3--:R-:W-:-:S04]  /*02e0*/  FADD R19, R18, R19 ;  /* 0x0000001312137221 */ /* 0x008fc80000000000 */
[----:B-1----:R-:W1:Y:S04]  /*02f0*/  SHFL.BFLY PT, R5, R20, 0x4, 0x1f ;  /* 0x0c801f0014057f89 */ /* 0x002e6800000e0000 */
[----:B------:R-:W2:Y:S01]  /*0300*/  SHFL.BFLY PT, R4, R19, 0x4, 0x1f ;  /* 0x0c801f0013047f89 */ /* 0x000ea200000e0000 */
[----:B----4-:R-:W-:-:S04]  /*0310*/  FADD R8, R8, R11 ;  /* 0x0000000b08087221 */ /* 0x010fc80000000000 */
[----:B------:R-:W-:Y:S01]  /*0320*/  FADD R8, R8, 1 ;  /* 0x3f80000008087421 */ /* 0x000fe20000000000 */
[----:B-----5:R-:W-:Y:S01]  /*0330*/  FADD R9, R9, R14 ;  /* 0x0000000e09097221 */ /* 0x020fe20000000000 */
[----:B-1----:R-:W-:Y:S01]  /*0340*/  FADD R5, R20, R5 ;  /* 0x0000000514057221 */ /* 0x002fe20000000000 */
[----:B--2---:R-:W-:-:S04]  /*0350*/  FADD R7, R19, R4 ;  /* 0x0000000413077221 */ /* 0x004fc80000000000 */
[----:B------:R-:W1:Y:S04]  /*0360*/  SHFL.BFLY PT, R4, R5, 0x2, 0x1f ;  /* 0x0c401f0005047f89 */ /* 0x000e6800000e0000 */
[----:B------:R-:W2:Y:S01]  /*0370*/  SHFL.BFLY PT, R12, R7, 0x2, 0x1f ;  /* 0x0c401f00070c7f89 */ /* 0x000ea200000e0000 */
[----:B-1----:R-:W-:Y:S01]  /*0380*/  FADD R6, R5, R4 ;  /* 0x0000000405067221 */ /* 0x002fe20000000000 */
[----:B--2---:R-:W-:-:S04]  /*0390*/  FADD R12, R7, R12 ;  /* 0x0000000c070c7221 */ /* 0x004fc80000000000 */
[----:B------:R-:W1:Y:S04]  /*03a0*/  SHFL.BFLY PT, R3, R6, 0x1, 0x1f ;  /* 0x0c201f0006037f89 */ /* 0x000e6800000e0000 */
[----:B------:R-:W2:Y:S01]  /*03b0*/  SHFL.BFLY PT, R13, R12, 0x1, 0x1f ;  /* 0x0c201f000c0d7f89 */ /* 0x000ea200000e0000 */
[----:B-1----:R-:W-:Y:S01]  /*03c0*/  FADD R3, R6, R3 ;  /* 0x0000000306037221 */ /* 0x002fe20000000000 */
[----:B--2---:R-:W-:-:S03]  /*03d0*/  FADD R13, R12, R13 ;  /* 0x0000000d0c0d7221 */ /* 0x004fc60000000000 */
[----:B------:R-:W-:Y:S01]  /*03e0*/  FFMA R4, R3, -0.0625, R22 ;  /* 0xbd80000003047823 */ /* 0x000fe20000000016 */
[----:B------:R-:W-:-:S03]  /*03f0*/  FMUL R3, R13, 0.0625 ;  /* 0x3d8000000d037820 */ /* 0x000fc60000400000 */
[----:B------:R-:W-:Y:S01]  /*0400*/  FMUL R13, R4, R4 ;  /* 0x00000004040d7220 */ /* 0x000fe20000400000 */
[----:B------:R-:W-:-:S04]  /*0410*/  FADD R10, R10, -R3 ;  /* 0x800000030a0a7221 */ /* 0x000fc80000000000 */
[----:B------:R-:W-:Y:S01]  /*0420*/  FSEL R13, R13, RZ, !P0 ;  /* 0x000000ff0d0d7208 */ /* 0x000fe20004000000 */
[----:B------:R-:W-:-:S04]  /*0430*/  FMUL R10, R10, R10 ;  /* 0x0000000a0a0a7220 */ /* 0x000fc80000400000 */
[----:B------:R-:W1:Y:S01]  /*0440*/  SHFL.BFLY PT, R16, R13, 0x8, 0x1f ;  /* 0x0d001f000d107f89 */ /* 0x000e6200000e0000 */
[----:B------:R-:W-:Y:S02]  /*0450*/  FSEL R10, R10, RZ, !P0 ;  /* 0x000000ff0a0a7208 */ /* 0x000fe40004000000 */
[----:B------:R-:W-:-:S03]  /*0460*/  LOP3.LUT P0, RZ, R15, 0x3f, RZ, 0xc0, !PT ;  /* 0x0000003f0fff7812 */ /* 0x000fc6000780c0ff */
[----:B------:R-:W2:Y:S01]  /*0470*/  SHFL.BFLY PT, R7, R10, 0x8, 0x1f ;  /* 0x0d001f000a077f89 */ /* 0x000ea200000e0000 */
[----:B------:R-:W-:Y:S01]  /*0480*/  ISETP.LT.AND P0, PT, R2, 0x10, !P0 ;  /* 0x000000100200780c */ /* 0x000fe20004701270 */
[----:B-1----:R-:W-:-:S05]  /*0490*/  FADD R16, R13, R16 ;  /* 0x000000100d107221 */ /* 0x002fca0000000000 */
[----:B------:R-:W1:Y:S01]  /*04a0*/  SHFL.BFLY PT, R5, R16, 0x4, 0x1f ;  /* 0x0c801f0010057f89 */ /* 0x000e6200000e0000 */
[----:B--2---:R-:W-:-:S05]  /*04b0*/  FADD R12, R10, R7 ;  /* 0x000000070a0c7221 */ /* 0x004fca0000000000 */
[----:B------:R-:W2:Y:S01]  /*04c0*/  SHFL.BFLY PT, R7, R12, 0x4, 0x1f ;  /* 0x0c801f000c077f89 */ /* 0x000ea200000e0000 */
[----:B-1----:R-:W-:-:S05]  /*04d0*/  FADD R5, R16, R5 ;  /* 0x0000000510057221 */ /* 0x002fca0000000000 */
[----:B------:R-:W1:Y:S01]  /*04e0*/  SHFL.BFLY PT, R6, R5, 0x2, 0x1f ;  /* 0x0c401f0005067f89 */ /* 0x000e6200000e0000 */
[----:B--2---:R-:W-:Y:S02]  /*04f0*/  FADD R17, R12, R7 ;  /* 0x000000070c117221 */ /* 0x004fe40000000000 */
[----:B------:R-:W2:Y:S03]  /*0500*/  LDC.64 R12, c[0x0][0x238] ;  /* 0x00008e00ff0c7b82 */ /* 0x000ea60000000a00 */
[----:B------:R-:W3:Y:S01]  /*0510*/  SHFL.BFLY PT, R20, R17, 0x2, 0x1f ;  /* 0x0c401f0011147f89 */ /* 0x000ee200000e0000 */
[----:B-1----:R-:W-:Y:S01]  /*0520*/  FADD R18, R5, R6 ;  /* 0x0000000605127221 */ /* 0x002fe20000000000 */
[----:B--2---:R-:W-:-:S04]  /*0530*/  IMAD.WIDE R12, R0, 0x4, R12 ;  /* 0x00000004000c7825 */ /* 0x004fc800078e020c */
[----:B------:R-:W1:Y:S01]  /*0540*/  SHFL.BFLY PT, R7, R18, 0x1, 0x1f ;  /* 0x0c201f0012077f89 */ /* 0x000e6200000e0000 */
[----:B---3--:R-:W-:Y:S02]  /*0550*/  FADD R20, R17, R20 ;  /* 0x0000001411147221 */ /* 0x008fe40000000000 */
[----:B------:R-:W2:Y:S03]  /*0560*/  LDC.64 R16, c[0x0][0x230] ;  /* 0x00008c00ff107b82 */ /* 0x000ea60000000a00 */
[----:B------:R-:W3:Y:S01]  /*0570*/  SHFL.BFLY PT, R19, R20, 0x1, 0x1f ;  /* 0x0c201f0014137f89 */ /* 0x000ee200000e0000 */
[----:B-1----:R-:W-:-:S04]  /*0580*/  FADD R10, R18, R7 ;  /* 0x00000007120a7221 */ /* 0x002fc80000000000 */
[----:B------:R-:W1:Y:S01]  /*0590*/  LDC.64 R6, c[0x0][0x210] ;  /* 0x00008400ff067b82 */ /* 0x000e620000000a00 */
[----:B------:R-:W-:Y:S01]  /*05a0*/  FFMA R10, R10, R21, 9.9999997473787516356e-06 ;  /* 0x3727c5ac0a0a7423 */ /* 0x000fe20000000015 */
[----:B--2---:R-:W-:-:S04]  /*05b0*/  IMAD.WIDE R16, R2, 0x4, R16 ;  /* 0x0000000402107825 */ /* 0x004fc800078e0210 */
[----:B---3--:R-:W-:Y:S01]  /*05c0*/  FADD R19, R20, R19 ;  /* 0x0000001314137221 */ /* 0x008fe20000000000 */
[----:B------:R-:W2:Y:S03]  /*05d0*/  MUFU.RSQ R5, R10 ;  /* 0x0000000a00057308 */ /* 0x000ea60000001400 */
[----:B------:R-:W-:-:S06]  /*05e0*/  FFMA R19, R19, R21, 9.9999997473787516356e-06 ;  /* 0x3727c5ac13137423 */ /* 0x000fcc0000000015 */
[----:B------:R-:W3:Y:S01]  /*05f0*/  MUFU.RSQ R19, R19 ;  /* 0x0000001300137308 */ /* 0x000ee20000001400 */
[----:B--2---:R-:W-:Y:S01]  /*0600*/  FMUL R5, R4, R5 ;  /* 0x0000000504057220 */ /* 0x004fe20000400000 */
[----:B-1----:R-:W-:-:S04]  /*0610*/  IMAD.WIDE R6, R2, 0x4, R6 ;  /* 0x0000000402067825 */ /* 0x002fc800078e0206 */
[----:B------:R-:W-:Y:S01]  /*0620*/  FFMA R5, R8, R5, R9 ;  /* 0x0000000508057223 */ /* 0x000fe20000000009 */
[----:B---3--:R1:W-:Y:S04]  /*0630*/  @P0 STG.E desc[UR4][R6.64], R19 ;  /* 0x0000001306000986 */ /* 0x0083e8000c101904 */
[----:B------:R1:W-:Y:S01]  /*0640*/  @P1 STG.E desc[UR4][R12.64], R5 ;  /* 0x000000050c001986 */ /* 0x0003e2000c101904 */
[----:B------:R-:W-:Y:S05]  /*0650*/  @!P0 EXIT ;  /* 0x000000000000894d */ /* 0x000fea0003800000 */
[----:B------:R-:W-:Y:S01]  /*0660*/  STG.E desc[UR4][R16.64], R3 ;  /* 0x0000000310007986 */ /* 0x000fe2000c101904 */
[----:B------:R-:W-:Y:S05]  /*0670*/  EXIT ;  /* 0x000000000000794d */ /* 0x000fea0003800000 */
.L_x_0:
[----:B------:R-:W-:-:S00]  /*0680*/  BRA `(.L_x_0) ;  /* 0xfffffffc00fc7947 */ /* 0x000fc0000383ffff */
[----:B------:R-:W-:-:S00]  /*0690*/  NOP ;  /* 0x0000000000007918 */ /* 0x000fc00000000000 */
        /* <DEDUP_REMOVED lines=14> */
.L_x_1:


//--------------------- .nv.global.init           --------------------------
	.section	.nv.global.init,"aw",@progbits
.nv.global.init:
	.type		_$_str,@object
	.size		_$_str,(.L_0 - _$_str)
_$_str:
        /*0000*/ 	.byte	0x5f, 0x5f, 0x43, 0x55, 0x44, 0x41, 0x5f, 0x46, 0x54, 0x5a, 0x00
.L_0:


//--------------------- .nv.constant0.triton_per_fused__native_batch_norm_legit_add_mul_0 --------------------------
	.section	.nv.constant0.triton_per_fused__native_batch_norm_legit_add_mul_0,"a",@progbits
	.sectionflags	@""
	.align	4
.nv.constant0.triton_per_fused__native_batch_norm_legit_add_mul_0:
	.zero		584
